//
// Generated by NVIDIA NVVM Compiler
//
// Compiler Build ID: CL-36424714
// Cuda compilation tools, release 13.0, V13.0.88
// Based on NVVM 20.0.0
//

.version 9.0
.target sm_100
.address_size 64

	// .globl	_Z25wallis_kernel_multistreamiiPd
// _ZZ25wallis_kernel_multistreamiiPdE13partial_terms has been demoted

.visible .entry _Z25wallis_kernel_multistreamiiPd(
	.param .u32 _Z25wallis_kernel_multistreamiiPd_param_0,
	.param .u32 _Z25wallis_kernel_multistreamiiPd_param_1,
	.param .u64 .ptr .align 1 _Z25wallis_kernel_multistreamiiPd_param_2
)
{
	.reg .pred 	%p<6>;
	.reg .b32 	%r<17>;
	.reg .b64 	%rd<3>;
	.reg .b64 	%fd<15>;
	// demoted variable
	.shared .align 8 .b8 _ZZ25wallis_kernel_multistreamiiPdE13partial_terms[8192];
	ld.param.u32 	%r7, [_Z25wallis_kernel_multistreamiiPd_param_0];
	ld.param.u32 	%r8, [_Z25wallis_kernel_multistreamiiPd_param_1];
	ld.param.u64 	%rd1, [_Z25wallis_kernel_multistreamiiPd_param_2];
	mov.u32 	%r9, %ctaid.x;
	mov.u32 	%r16, %ntid.x;
	mov.u32 	%r2, %tid.x;
	mad.lo.s32 	%r10, %r9, %r16, %r2;
	add.s32 	%r3, %r10, %r7;
	setp.ge.s32 	%p1, %r3, %r8;
	mov.f64 	%fd14, 0d3FF0000000000000;
	@%p1 bra 	$L__BB0_2;
	add.s32 	%r11, %r3, 1;
	cvt.rn.f64.s32 	%fd4, %r11;
	mul.f64 	%fd5, %fd4, 0d4010000000000000;
	mul.f64 	%fd6, %fd5, %fd4;
	add.f64 	%fd7, %fd6, 0dBFF0000000000000;
	div.rn.f64 	%fd14, %fd6, %fd7;
$L__BB0_2:
	shl.b32 	%r12, %r2, 3;
	mov.u32 	%r13, _ZZ25wallis_kernel_multistreamiiPdE13partial_terms;
	add.s32 	%r4, %r13, %r12;
	st.shared.f64 	[%r4], %fd14;
	bar.sync 	0;
	setp.lt.u32 	%p2, %r16, 2;
	@%p2 bra 	$L__BB0_6;
$L__BB0_3:
	shr.u32 	%r6, %r16, 1;
	setp.ge.u32 	%p3, %r2, %r6;
	@%p3 bra 	$L__BB0_5;
	shl.b32 	%r14, %r6, 3;
	add.s32 	%r15, %r4, %r14;
	ld.shared.f64 	%fd8, [%r15];
	ld.shared.f64 	%fd9, [%r4];
	mul.f64 	%fd10, %fd8, %fd9;
	st.shared.f64 	[%r4], %fd10;
$L__BB0_5:
	bar.sync 	0;
	setp.gt.u32 	%p4, %r16, 3;
	mov.u32 	%r16, %r6;
	@%p4 bra 	$L__BB0_3;
$L__BB0_6:
	setp.ne.s32 	%p5, %r2, 0;
	@%p5 bra 	$L__BB0_8;
	ld.shared.f64 	%fd11, [_ZZ25wallis_kernel_multistreamiiPdE13partial_terms];
	add.f64 	%fd12, %fd11, 0dBFF0000000000000;
	cvta.to.global.u64 	%rd2, %rd1;
	atom.global.add.f64 	%fd13, [%rd2], %fd12;
$L__BB0_8:
	ret;

}


// ===== COMPILED SASS (sm_100) =====

	.target	sm_100

	.elftype	@"ET_EXEC"


//--------------------- .note.nv.tkinfo           --------------------------
	.section	.note.nv.tkinfo,"",@"SHT_NOTE"
	.sectionflags	@"SHF_NOTE_NV_TKINFO"
	.tkinfo
        /*0018*/ 	.word	0x00000002
        /*0030*/ 	.string	""
        /*0030*/ 	.string	"ptxas"
        /*0030*/ 	.string	"Cuda compilation tools, release 13.0, V13.0.88"
        /*0030*/ 	.string	"Build cuda_13.0.r13.0/compiler.36424714_0"
        /*0030*/ 	.string	"-arch sm_100 -m 64 "



//--------------------- .note.nv.cuinfo           --------------------------
	.section	.note.nv.cuinfo,"",@"SHT_NOTE"
	.sectionflags	@"SHF_NOTE_NV_CUINFO"
        /*0018*/ 	.short	0x0002
        /*001a*/ 	.short	0x0064
        /*001c*/ 	.short	0x0082
	.zero		2


//--------------------- .nv.info                  --------------------------
	.section	.nv.info,"",@"SHT_CUDA_INFO"
	.align	4


	//----- nvinfo : EIATTR_REGCOUNT
	.align		4
        /*0000*/ 	.byte	0x04, 0x2f
        /*0002*/ 	.short	(.L_1 - .L_0)
	.align		4
.L_0:
        /*0004*/ 	.word	index@(_Z25wallis_kernel_multistreamiiPd)
        /*0008*/ 	.word	0x0000001a


	//----- nvinfo : EIATTR_FRAME_SIZE
	.align		4
.L_1:
        /*000c*/ 	.byte	0x04, 0x11
        /*000e*/ 	.short	(.L_3 - .L_2)
	.align		4
.L_2:
        /*0010*/ 	.word	index@($__internal_0_$__cuda_sm20_div_rn_f64_full)
        /*0014*/ 	.word	0x00000000


	//----- nvinfo : EIATTR_FRAME_SIZE
	.align		4
.L_3:
        /*0018*/ 	.byte	0x04, 0x11
        /*001a*/ 	.short	(.L_5 - .L_4)
	.align		4
.L_4:
        /*001c*/ 	.word	index@(_Z25wallis_kernel_multistreamiiPd)
        /*0020*/ 	.word	0x00000000


	//----- nvinfo : EIATTR_MIN_STACK_SIZE
	.align		4
.L_5:
        /*0024*/ 	.byte	0x04, 0x12
        /*0026*/ 	.short	(.L_7 - .L_6)
	.align		4
.L_6:
        /*0028*/ 	.word	index@(_Z25wallis_kernel_multistreamiiPd)
        /*002c*/ 	.word	0x00000000
.L_7:


//--------------------- .nv.compat                --------------------------
	.section	.nv.compat,"",@"SHT_CUDA_COMPAT_INFO"
	.align	4
        /*0000*/ 	.byte	0x02, 0x09, 0x00, 0x00, 0x02, 0x02, 0x01, 0x00, 0x02, 0x05, 0x05, 0x00, 0x03, 0x07, 0x01, 0x01
        /*0010*/ 	.byte	0x02, 0x03, 0x00, 0x00, 0x02, 0x06, 0x01, 0x00, 0x04, 0x0b, 0x08, 0x00, 0x01, 0x00, 0x00, 0x00
        /*0020*/ 	.byte	0x00, 0x00, 0x00, 0x00


//--------------------- .nv.info._Z25wallis_kernel_multistreamiiPd --------------------------
	.section	.nv.info._Z25wallis_kernel_multistreamiiPd,"",@"SHT_CUDA_INFO"
	.sectionflags	@""
	.align	4


	//----- nvinfo : EIATTR_CUDA_API_VERSION
	.align		4
        /*0000*/ 	.byte	0x04, 0x37
        /*0002*/ 	.short	(.L_9 - .L_8)
.L_8:
        /*0004*/ 	.word	0x00000082


	//----- nvinfo : EIATTR_KPARAM_INFO
	.align		4
.L_9:
        /*0008*/ 	.byte	0x04, 0x17
        /*000a*/ 	.short	(.L_11 - .L_10)
.L_10:
        /*000c*/ 	.word	0x00000000
        /*0010*/ 	.short	0x0002
        /*0012*/ 	.short	0x0008
        /*0014*/ 	.byte	0x00, 0xf5, 0x21, 0x00


	//----- nvinfo : EIATTR_KPARAM_INFO
	.align		4
.L_11:
        /*0018*/ 	.byte	0x04, 0x17
        /*001a*/ 	.short	(.L_13 - .L_12)
.L_12:
        /*001c*/ 	.word	0x00000000
        /*0020*/ 	.short	0x0001
        /*0022*/ 	.short	0x0004
        /*0024*/ 	.byte	0x00, 0xf0, 0x11, 0x00


	//----- nvinfo : EIATTR_KPARAM_INFO
	.align		4
.L_13:
        /*0028*/ 	.byte	0x04, 0x17
        /*002a*/ 	.short	(.L_15 - .L_14)
.L_14:
        /*002c*/ 	.word	0x00000000
        /*0030*/ 	.short	0x0000
        /*0032*/ 	.short	0x0000
        /*0034*/ 	.byte	0x00, 0xf0, 0x11, 0x00


	//----- nvinfo : EIATTR_SPARSE_MMA_MASK
	.align		4
.L_15:
        /*0038*/ 	.byte	0x03, 0x50
        /*003a*/ 	.short	0x0000


	//----- nvinfo : EIATTR_MAXREG_COUNT
	.align		4
        /*003c*/ 	.byte	0x03, 0x1b
        /*003e*/ 	.short	0x00ff


	//----- nvinfo : EIATTR_NUM_BARRIERS
	.align		4
        /*0040*/ 	.byte	0x02, 0x4c
        /*0042*/ 	.byte	0x01
	.zero		1


	//----- nvinfo : EIATTR_MERCURY_ISA_VERSION
	.align		4
        /*0044*/ 	.byte	0x03, 0x5f
        /*0046*/ 	.short	0x0101


	//----- nvinfo : EIATTR_VRC_CTA_INIT_COUNT
	.align		4
        /*0048*/ 	.byte	0x02, 0x4a
	.zero		1
	.zero		1


	//----- nvinfo : EIATTR_EXIT_INSTR_OFFSETS
	.align		4
        /*004c*/ 	.byte	0x04, 0x1c
        /*004e*/ 	.short	(.L_17 - .L_16)


	//   ....[0]....
.L_16:
        /*0050*/ 	.word	0x000003a0


	//   ....[1]....
        /*0054*/ 	.word	0x00000430


	//----- nvinfo : EIATTR_CRS_STACK_SIZE
	.align		4
.L_17:
        /*0058*/ 	.byte	0x04, 0x1e
        /*005a*/ 	.short	(.L_19 - .L_18)
.L_18:
        /*005c*/ 	.word	0x00000000


	//----- nvinfo : EIATTR_CBANK_PARAM_SIZE
	.align		4
.L_19:
        /*0060*/ 	.byte	0x03, 0x19
        /*0062*/ 	.short	0x0010


	//----- nvinfo : EIATTR_PARAM_CBANK
	.align		4
        /*0064*/ 	.byte	0x04, 0x0a
        /*0066*/ 	.short	(.L_21 - .L_20)
	.align		4
.L_20:
        /*0068*/ 	.word	index@(.nv.constant0._Z25wallis_kernel_multistreamiiPd)
        /*006c*/ 	.short	0x0380
        /*006e*/ 	.short	0x0010


	//----- nvinfo : EIATTR_SW_WAR
	.align		4
.L_21:
        /*0070*/ 	.byte	0x04, 0x36
        /*0072*/ 	.short	(.L_23 - .L_22)
.L_22:
        /*0074*/ 	.word	0x00000008
.L_23:


//--------------------- .nv.callgraph             --------------------------
	.section	.nv.callgraph,"",@"SHT_CUDA_CALLGRAPH"
	.align	4
	.sectionentsize	8
	.align		4
        /*0000*/ 	.word	0x00000000
	.align		4
        /*0004*/ 	.word	0xffffffff
	.align		4
        /*0008*/ 	.word	0x00000000
	.align		4
        /*000c*/ 	.word	0xfffffffe
	.align		4
        /*0010*/ 	.word	0x00000000
	.align		4
        /*0014*/ 	.word	0xfffffffd
	.align		4
        /*0018*/ 	.word	0x00000000
	.align		4
        /*001c*/ 	.word	0xfffffffc


//--------------------- .text._Z25wallis_kernel_multistreamiiPd --------------------------
	.section	.text._Z25wallis_kernel_multistreamiiPd,"ax",@progbits
	.align	128
        .global         _Z25wallis_kernel_multistreamiiPd
        .type           _Z25wallis_kernel_multistreamiiPd,@function
        .size           _Z25wallis_kernel_multistreamiiPd,(.L_x_11 - _Z25wallis_kernel_multistreamiiPd)
        .other          _Z25wallis_kernel_multistreamiiPd,@"STO_CUDA_ENTRY STV_DEFAULT"
_Z25wallis_kernel_multistreamiiPd:
.text._Z25wallis_kernel_multistreamiiPd:
[----:B------:R-:W-:Y:S01]  /*0000*/  LDC R1, c[0x0][0x37c] ;  /* 0x0000df00ff017b82 */ /* 0x000fe20000000800 */
[----:B------:R-:W0:Y:S07]  /*0010*/  S2R R0, SR_TID.X ;  /* 0x0000000000007919 */ /* 0x000e2e0000002100 */
[----:B------:R-:W0:Y:S01]  /*0020*/  S2UR UR4, SR_CTAID.X ;  /* 0x00000000000479c3 */ /* 0x000e220000002500 */
[----:B------:R-:W1:Y:S01]  /*0030*/  LDCU.64 UR6, c[0x0][0x380] ;  /* 0x00007000ff0677ac */ /* 0x000e620008000a00 */
[----:B------:R-:W-:Y:S01]  /*0040*/  BSSY.RECONVERGENT B0, `(.L_x_0) ;  /* 0x0000021000007945 */ /* 0x000fe20003800200 */
[----:B------:R-:W-:-:S05]  /*0050*/  IMAD.MOV.U32 R3, RZ, RZ, 0x3ff00000 ;  /* 0x3ff00000ff037424 */ /* 0x000fca00078e00ff */
[----:B------:R-:W0:Y:S02]  /*0060*/  LDC R9, c[0x0][0x360] ;  /* 0x0000d800ff097b82 */ /* 0x000e240000000800 */
[----:B0-----:R-:W-:-:S04]  /*0070*/  IMAD R2, R9, UR4, R0 ;  /* 0x0000000409027c24 */ /* 0x001fc8000f8e0200 */
[----:B-1----:R-:W-:Y:S02]  /*0080*/  VIADD R4, R2, UR6 ;  /* 0x0000000602047c36 */ /* 0x002fe40008000000 */
[----:B------:R-:W-:-:S03]  /*0090*/  IMAD.MOV.U32 R2, RZ, RZ, 0x0 ;  /* 0x00000000ff027424 */ /* 0x000fc600078e00ff */
[----:B------:R-:W-:-:S13]  /*00a0*/  ISETP.GE.AND P0, PT, R4, UR7, PT ;  /* 0x0000000704007c0c */ /* 0x000fda000bf06270 */
[----:B------:R-:W-:Y:S05]  /*00b0*/  @P0 BRA `(.L_x_1) ;  /* 0x0000000000640947 */ /* 0x000fea0003800000 */
[----:B------:R-:W-:Y:S01]  /*00c0*/  VIADD R8, R4, 0x1 ;  /* 0x0000000104087836 */ /* 0x000fe20000000000 */
[----:B------:R-:W-:Y:S03]  /*00d0*/  BSSY.RECONVERGENT B1, `(.L_x_1) ;  /* 0x0000017000017945 */ /* 0x000fe60003800200 */
[----:B------:R-:W0:Y:S02]  /*00e0*/  I2F.F64 R6, R8 ;  /* 0x0000000800067312 */ /* 0x000e240000201c00 */
[----:B0-----:R-:W-:-:S08]  /*00f0*/  DMUL R2, R6, 4 ;  /* 0x4010000006027828 */ /* 0x001fd00000000000 */
[----:B------:R-:W-:Y:S01]  /*0100*/  DMUL R6, R6, R2 ;  /* 0x0000000206067228 */ /* 0x000fe20000000000 */
[----:B------:R-:W-:-:S07]  /*0110*/  IMAD.MOV.U32 R2, RZ, RZ, 0x1 ;  /* 0x00000001ff027424 */ /* 0x000fce00078e00ff */
[----:B------:R-:W-:Y:S02]  /*0120*/  DADD R4, R6, -1 ;  /* 0xbff0000006047429 */ /* 0x000fe40000000000 */
[----:B------:R-:W-:-:S04]  /*0130*/  FSETP.GEU.AND P1, PT, |R7|, 6.5827683646048100446e-37, PT ;  /* 0x036000000700780b */ /* 0x000fc80003f2e200 */
[----:B------:R-:W0:Y:S02]  /*0140*/  MUFU.RCP64H R3, R5 ;  /* 0x0000000500037308 */ /* 0x000e240000001800 */
[----:B0-----:R-:W-:-:S08]  /*0150*/  DFMA R10, -R4, R2, 1 ;  /* 0x3ff00000040a742b */ /* 0x001fd00000000102 */
[----:B------:R-:W-:-:S08]  /*0160*/  DFMA R10, R10, R10, R10 ;  /* 0x0000000a0a0a722b */ /* 0x000fd0000000000a */
[----:B------:R-:W-:-:S08]  /*0170*/  DFMA R10, R2, R10, R2 ;  /* 0x0000000a020a722b */ /* 0x000fd00000000002 */
[----:B------:R-:W-:-:S08]  /*0180*/  DFMA R2, -R4, R10, 1 ;  /* 0x3ff000000402742b */ /* 0x000fd0000000010a */
[----:B------:R-:W-:-:S08]  /*0190*/  DFMA R2, R10, R2, R10 ;  /* 0x000000020a02722b */ /* 0x000fd0000000000a */
[----:B------:R-:W-:-:S08]  /*01a0*/  DMUL R10, R6, R2 ;  /* 0x00000002060a7228 */ /* 0x000fd00000000000 */
[----:B------:R-:W-:-:S08]  /*01b0*/  DFMA R12, -R4, R10, R6 ;  /* 0x0000000a040c722b */ /* 0x000fd00000000106 */
[----:B------:R-:W-:-:S10]  /*01c0*/  DFMA R2, R2, R12, R10 ;  /* 0x0000000c0202722b */ /* 0x000fd4000000000a */
[----:B------:R-:W-:-:S05]  /*01d0*/  FFMA R8, RZ, R5, R3 ;  /* 0x00000005ff087223 */ /* 0x000fca0000000003 */
[----:B------:R-:W-:-:S13]  /*01e0*/  FSETP.GT.AND P0, PT, |R8|, 1.469367938527859385e-39, PT ;  /* 0x001000000800780b */ /* 0x000fda0003f04200 */
[----:B------:R-:W-:Y:S05]  /*01f0*/  @P0 BRA P1, `(.L_x_2) ;  /* 0x0000000000100947 */ /* 0x000fea0000800000 */
[----:B------:R-:W-:-:S07]  /*0200*/  MOV R8, 0x220 ;  /* 0x0000022000087802 */ /* 0x000fce0000000f00 */
[----:B------:R-:W-:Y:S05]  /*0210*/  CALL.REL.NOINC `($__internal_0_$__cuda_sm20_div_rn_f64_full) ;  /* 0x0000000000887944 */ /* 0x000fea0003c00000 */
[----:B------:R-:W-:Y:S02]  /*0220*/  IMAD.MOV.U32 R2, RZ, RZ, R12 ;  /* 0x000000ffff027224 */ /* 0x000fe400078e000c */
[----:B------:R-:W-:-:S07]  /*0230*/  IMAD.MOV.U32 R3, RZ, RZ, R13 ;  /* 0x000000ffff037224 */ /* 0x000fce00078e000d */
.L_x_2:
[----:B------:R-:W-:Y:S05]  /*0240*/  BSYNC.RECONVERGENT B1 ;  /* 0x0000000000017941 */ /* 0x000fea0003800200 */
.L_x_1:
[----:B------:R-:W-:Y:S05]  /*0250*/  BSYNC.RECONVERGENT B0 ;  /* 0x0000000000007941 */ /* 0x000fea0003800200 */
.L_x_0:
[----:B------:R-:W0:Y:S01]  /*0260*/  S2UR UR5, SR_CgaCtaId ;  /* 0x00000000000579c3 */ /* 0x000e220000008800 */
[----:B------:R-:W-:Y:S01]  /*0270*/  UMOV UR4, 0x400 ;  /* 0x0000040000047882 */ /* 0x000fe20000000000 */
[----:B------:R-:W-:Y:S02]  /*0280*/  ISETP.GE.U32.AND P0, PT, R9, 0x2, PT ;  /* 0x000000020900780c */ /* 0x000fe40003f06070 */
[----:B------:R-:W-:Y:S01]  /*0290*/  ISETP.NE.AND P1, PT, R0, RZ, PT ;  /* 0x000000ff0000720c */ /* 0x000fe20003f25270 */
[----:B0-----:R-:W-:-:S06]  /*02a0*/  ULEA UR4, UR5, UR4, 0x18 ;  /* 0x0000000405047291 */ /* 0x001fcc000f8ec0ff */
[----:B------:R-:W-:-:S05]  /*02b0*/  LEA R7, R0, UR4, 0x3 ;  /* 0x0000000400077c11 */ /* 0x000fca000f8e18ff */
[----:B------:R0:W-:Y:S01]  /*02c0*/  STS.64 [R7], R2 ;  /* 0x0000000207007388 */ /* 0x0001e20000000a00 */
[----:B------:R-:W-:Y:S06]  /*02d0*/  BAR.SYNC.DEFER_BLOCKING 0x0 ;  /* 0x0000000000007b1d */ /* 0x000fec0000010000 */
[----:B------:R-:W-:Y:S05]  /*02e0*/  @!P0 BRA `(.L_x_3) ;  /* 0x00000000002c8947 */ /* 0x000fea0003800000 */
.L_x_4:
[----:B------:R-:W-:-:S04]  /*02f0*/  SHF.R.U32.HI R8, RZ, 0x1, R9 ;  /* 0x00000001ff087819 */ /* 0x000fc80000011609 */
[----:B------:R-:W-:-:S13]  /*0300*/  ISETP.GE.U32.AND P0, PT, R0, R8, PT ;  /* 0x000000080000720c */ /* 0x000fda0003f06070 */
[----:B------:R-:W-:Y:S01]  /*0310*/  @!P0 IMAD R6, R8, 0x8, R7 ;  /* 0x0000000808068824 */ /* 0x000fe200078e0207 */
[----:B------:R-:W-:Y:S04]  /*0320*/  @!P0 LDS.64 R4, [R7] ;  /* 0x0000000007048984 */ /* 0x000fe80000000a00 */
[----:B0-----:R-:W0:Y:S02]  /*0330*/  @!P0 LDS.64 R2, [R6] ;  /* 0x0000000006028984 */ /* 0x001e240000000a00 */
[----:B0-----:R-:W-:-:S07]  /*0340*/  @!P0 DMUL R2, R2, R4 ;  /* 0x0000000402028228 */ /* 0x001fce0000000000 */
[----:B------:R1:W-:Y:S01]  /*0350*/  @!P0 STS.64 [R7], R2 ;  /* 0x0000000207008388 */ /* 0x0003e20000000a00 */
[----:B------:R-:W-:Y:S01]  /*0360*/  BAR.SYNC.DEFER_BLOCKING 0x0 ;  /* 0x0000000000007b1d */ /* 0x000fe20000010000 */
[----:B------:R-:W-:Y:S01]  /*0370*/  ISETP.GT.U32.AND P0, PT, R9, 0x3, PT ;  /* 0x000000030900780c */ /* 0x000fe20003f04070 */
[----:B------:R-:W-:-:S12]  /*0380*/  IMAD.MOV.U32 R9, RZ, RZ, R8 ;  /* 0x000000ffff097224 */ /* 0x000fd800078e0008 */
[----:B-1----:R-:W-:Y:S05]  /*0390*/  @P0 BRA `(.L_x_4) ;  /* 0xfffffffc00d40947 */ /* 0x002fea000383ffff */
.L_x_3:
[----:B------:R-:W-:Y:S05]  /*03a0*/  @P1 EXIT ;  /* 0x000000000000194d */ /* 0x000fea0003800000 */
[----:B------:R-:W1:Y:S01]  /*03b0*/  S2UR UR5, SR_CgaCtaId ;  /* 0x00000000000579c3 */ /* 0x000e620000008800 */
[----:B------:R-:W-:-:S07]  /*03c0*/  UMOV UR4, 0x400 ;  /* 0x0000040000047882 */ /* 0x000fce0000000000 */
[----:B------:R-:W2:Y:S01]  /*03d0*/  LDC.64 R4, c[0x0][0x388] ;  /* 0x0000e200ff047b82 */ /* 0x000ea20000000a00 */
[----:B-1----:R-:W-:-:S09]  /*03e0*/  ULEA UR4, UR5, UR4, 0x18 ;  /* 0x0000000405047291 */ /* 0x002fd2000f8ec0ff */
[----:B0-----:R-:W0:Y:S02]  /*03f0*/  LDS.64 R2, [UR4] ;  /* 0x00000004ff027984 */ /* 0x001e240008000a00 */
[----:B------:R-:W2:Y:S01]  /*0400*/  LDCU.64 UR4, c[0x0][0x358] ;  /* 0x00006b00ff0477ac */ /* 0x000ea20008000a00 */
[----:B0-----:R-:W-:-:S07]  /*0410*/  DADD R2, R2, -1 ;  /* 0xbff0000002027429 */ /* 0x001fce0000000000 */
[----:B--2---:R-:W-:Y:S01]  /*0420*/  REDG.E.ADD.F64.RN.STRONG.GPU desc[UR4][R4.64], R2 ;  /* 0x00000002040079a6 */ /* 0x004fe2000c12ff04 */
[----:B------:R-:W-:Y:S05]  /*0430*/  EXIT ;  /* 0x000000000000794d */ /* 0x000fea0003800000 */
        .weak           $__internal_0_$__cuda_sm20_div_rn_f64_full
        .type           $__internal_0_$__cuda_sm20_div_rn_f64_full,@function
        .size           $__internal_0_$__cuda_sm20_div_rn_f64_full,(.L_x_11 - $__internal_0_$__cuda_sm20_div_rn_f64_full)
$__internal_0_$__cuda_sm20_div_rn_f64_full:
[C---:B------:R-:W-:Y:S01]  /*0440*/  FSETP.GEU.AND P0, PT, |R5|.reuse, 1.469367938527859385e-39, PT ;  /* 0x001000000500780b */ /* 0x040fe20003f0e200 */
[----:B------:R-:W-:Y:S01]  /*0450*/  IMAD.MOV.U32 R10, RZ, RZ, 0x1 ;  /* 0x00000001ff0a7424 */ /* 0x000fe200078e00ff */
[----:B------:R-:W-:Y:S01]  /*0460*/  LOP3.LUT R2, R5, 0x800fffff, RZ, 0xc0, !PT ;  /* 0x800fffff05027812 */ /* 0x000fe200078ec0ff */
[----:B------:R-:W-:Y:S01]  /*0470*/  BSSY.RECONVERGENT B2, `(.L_x_5) ;  /* 0x0000055000027945 */ /* 0x000fe20003800200 */
[C---:B------:R-:W-:Y:S02]  /*0480*/  FSETP.GEU.AND P2, PT, |R7|.reuse, 1.469367938527859385e-39, PT ;  /* 0x001000000700780b */ /* 0x040fe40003f4e200 */
[----:B------:R-:W-:Y:S01]  /*0490*/  LOP3.LUT R3, R2, 0x3ff00000, RZ, 0xfc, !PT ;  /* 0x3ff0000002037812 */ /* 0x000fe200078efcff */
[----:B------:R-:W-:Y:S01]  /*04a0*/  IMAD.MOV.U32 R2, RZ, RZ, R4 ;  /* 0x000000ffff027224 */ /* 0x000fe200078e0004 */
[----:B------:R-:W-:-:S05]  /*04b0*/  LOP3.LUT R12, R7, 0x7ff00000, RZ, 0xc0, !PT ;  /* 0x7ff00000070c7812 */ /* 0x000fca00078ec0ff */
[----:B------:R-:W-:-:S04]  /*04c0*/  @!P0 DMUL R2, R4, 8.98846567431157953865e+307 ;  /* 0x7fe0000004028828 */ /* 0x000fc80000000000 */
[----:B------:R-:W-:Y:S01]  /*04d0*/  @!P2 LOP3.LUT R13, R5, 0x7ff00000, RZ, 0xc0, !PT ;  /* 0x7ff00000050da812 */ /* 0x000fe200078ec0ff */
[----:B------:R-:W-:Y:S01]  /*04e0*/  @!P2 IMAD.MOV.U32 R18, RZ, RZ, RZ ;  /* 0x000000ffff12a224 */ /* 0x000fe200078e00ff */
[----:B------:R-:W0:Y:S02]  /*04f0*/  MUFU.RCP64H R11, R3 ;  /* 0x00000003000b7308 */ /* 0x000e240000001800 */
[----:B------:R-:W-:Y:S01]  /*0500*/  @!P2 ISETP.GE.U32.AND P3, PT, R12, R13, PT ;  /* 0x0000000d0c00a20c */ /* 0x000fe20003f66070 */
[----:B------:R-:W-:-:S05]  /*0510*/  IMAD.MOV.U32 R13, RZ, RZ, 0x1ca00000 ;  /* 0x1ca00000ff0d7424 */ /* 0x000fca00078e00ff */
[----:B------:R-:W-:-:S04]  /*0520*/  @!P2 SEL R19, R13, 0x63400000, !P3 ;  /* 0x634000000d13a807 */ /* 0x000fc80005800000 */
[----:B------:R-:W-:-:S04]  /*0530*/  @!P2 LOP3.LUT R19, R19, 0x80000000, R7, 0xf8, !PT ;  /* 0x800000001313a812 */ /* 0x000fc800078ef807 */
[----:B------:R-:W-:Y:S01]  /*0540*/  @!P2 LOP3.LUT R19, R19, 0x100000, RZ, 0xfc, !PT ;  /* 0x001000001313a812 */ /* 0x000fe200078efcff */
[----:B0-----:R-:W-:-:S08]  /*0550*/  DFMA R14, R10, -R2, 1 ;  /* 0x3ff000000a0e742b */ /* 0x001fd00000000802 */
[----:B------:R-:W-:Y:S01]  /*0560*/  DFMA R16, R14, R14, R14 ;  /* 0x0000000e0e10722b */ /* 0x000fe2000000000e */
[----:B------:R-:W-:-:S04]  /*0570*/  LOP3.LUT R15, R5, 0x7ff00000, RZ, 0xc0, !PT ;  /* 0x7ff00000050f7812 */ /* 0x000fc800078ec0ff */
[----:B------:R-:W-:-:S03]  /*0580*/  ISETP.GE.U32.AND P1, PT, R12, R15, PT ;  /* 0x0000000f0c00720c */ /* 0x000fc60003f26070 */
[----:B------:R-:W-:Y:S01]  /*0590*/  DFMA R16, R10, R16, R10 ;  /* 0x000000100a10722b */ /* 0x000fe2000000000a */
[----:B------:R-:W-:Y:S01]  /*05a0*/  SEL R11, R13, 0x63400000, !P1 ;  /* 0x634000000d0b7807 */ /* 0x000fe20004800000 */
[----:B------:R-:W-:-:S03]  /*05b0*/  IMAD.MOV.U32 R10, RZ, RZ, R6 ;  /* 0x000000ffff0a7224 */ /* 0x000fc600078e0006 */
[----:B------:R-:W-:-:S03]  /*05c0*/  LOP3.LUT R11, R11, 0x800fffff, R7, 0xf8, !PT ;  /* 0x800fffff0b0b7812 */ /* 0x000fc600078ef807 */
[----:B------:R-:W-:-:S03]  /*05d0*/  DFMA R20, R16, -R2, 1 ;  /* 0x3ff000001014742b */ /* 0x000fc60000000802 */
[----:B------:R-:W-:-:S05]  /*05e0*/  @!P2 DFMA R10, R10, 2, -R18 ;  /* 0x400000000a0aa82b */ /* 0x000fca0000000812 */
[----:B------:R-:W-:Y:S01]  /*05f0*/  DFMA R16, R16, R20, R16 ;  /* 0x000000141010722b */ /* 0x000fe20000000010 */
[----:B------:R-:W-:Y:S02]  /*0600*/  IMAD.MOV.U32 R21, RZ, RZ, R12 ;  /* 0x000000ffff157224 */ /* 0x000fe400078e000c */
[----:B------:R-:W-:Y:S01]  /*0610*/  IMAD.MOV.U32 R20, RZ, RZ, R15 ;  /* 0x000000ffff147224 */ /* 0x000fe200078e000f */
[----:B------:R-:W-:Y:S02]  /*0620*/  @!P0 LOP3.LUT R20, R3, 0x7ff00000, RZ, 0xc0, !PT ;  /* 0x7ff0000003148812 */ /* 0x000fe400078ec0ff */
[----:B------:R-:W-:Y:S02]  /*0630*/  @!P2 LOP3.LUT R21, R11, 0x7ff00000, RZ, 0xc0, !PT ;  /* 0x7ff000000b15a812 */ /* 0x000fe400078ec0ff */
[----:B------:R-:W-:Y:S01]  /*0640*/  DMUL R18, R16, R10 ;  /* 0x0000000a10127228 */ /* 0x000fe20000000000 */
[----:B------:R-:W-:Y:S02]  /*0650*/  VIADD R23, R20, 0xffffffff ;  /* 0xffffffff14177836 */ /* 0x000fe40000000000 */
[----:B------:R-:W-:-:S05]  /*0660*/  VIADD R22, R21, 0xffffffff ;  /* 0xffffffff15167836 */ /* 0x000fca0000000000 */
[----:B------:R-:W-:Y:S01]  /*0670*/  DFMA R14, R18, -R2, R10 ;  /* 0x80000002120e722b */ /* 0x000fe2000000000a */
[----:B------:R-:W-:-:S04]  /*0680*/  ISETP.GT.U32.AND P0, PT, R22, 0x7feffffe, PT ;  /* 0x7feffffe1600780c */ /* 0x000fc80003f04070 */
[----:B------:R-:W-:-:S03]  /*0690*/  ISETP.GT.U32.OR P0, PT, R23, 0x7feffffe, P0 ;  /* 0x7feffffe1700780c */ /* 0x000fc60000704470 */
[----:B------:R-:W-:-:S10]  /*06a0*/  DFMA R14, R16, R14, R18 ;  /* 0x0000000e100e722b */ /* 0x000fd40000000012 */
[----:B------:R-:W-:Y:S05]  /*06b0*/  @P0 BRA `(.L_x_6) ;  /* 0x00000000006c0947 */ /* 0x000fea0003800000 */
[----:B------:R-:W-:-:S04]  /*06c0*/  LOP3.LUT R7, R5, 0x7ff00000, RZ, 0xc0, !PT ;  /* 0x7ff0000005077812 */ /* 0x000fc800078ec0ff */
[CC--:B------:R-:W-:Y:S02]  /*06d0*/  VIADDMNMX R6, R12.reuse, -R7.reuse, 0xb9600000, !PT ;  /* 0xb96000000c067446 */ /* 0x0c0fe40007800907 */
[----:B------:R-:W-:Y:S02]  /*06e0*/  ISETP.GE.U32.AND P0, PT, R12, R7, PT ;  /* 0x000000070c00720c */ /* 0x000fe40003f06070 */
[----:B------:R-:W-:Y:S02]  /*06f0*/  VIMNMX R6, PT, PT, R6, 0x46a00000, PT ;  /* 0x46a0000006067848 */ /* 0x000fe40003fe0100 */
[----:B------:R-:W-:-:S05]  /*0700*/  SEL R13, R13, 0x63400000, !P0 ;  /* 0x634000000d0d7807 */ /* 0x000fca0004000000 */
[----:B------:R-:W-:Y:S02]  /*0710*/  IMAD.IADD R16, R6, 0x1, -R13 ;  /* 0x0000000106107824 */ /* 0x000fe400078e0a0d */
[----:B------:R-:W-:Y:S02]  /*0720*/  IMAD.MOV.U32 R6, RZ, RZ, RZ ;  /* 0x000000ffff067224 */ /* 0x000fe400078e00ff */
[----:B------:R-:W-:-:S06]  /*0730*/  VIADD R7, R16, 0x7fe00000 ;  /* 0x7fe0000010077836 */ /* 0x000fcc0000000000 */
[----:B------:R-:W-:-:S10]  /*0740*/  DMUL R12, R14, R6 ;  /* 0x000000060e0c7228 */ /* 0x000fd40000000000 */
[----:B------:R-:W-:-:S13]  /*0750*/  FSETP.GTU.AND P0, PT, |R13|, 1.469367938527859385e-39, PT ;  /* 0x001000000d00780b */ /* 0x000fda0003f0c200 */
[----:B------:R-:W-:Y:S05]  /*0760*/  @P0 BRA `(.L_x_7) ;  /* 0x0000000000940947 */ /* 0x000fea0003800000 */
[----:B------:R-:W-:Y:S01]  /*0770*/  DFMA R2, R14, -R2, R10 ;  /* 0x800000020e02722b */ /* 0x000fe2000000000a */
[----:B------:R-:W-:-:S09]  /*0780*/  IMAD.MOV.U32 R6, RZ, RZ, RZ ;  /* 0x000000ffff067224 */ /* 0x000fd200078e00ff */
[C---:B------:R-:W-:Y:S02]  /*0790*/  FSETP.NEU.AND P0, PT, R3.reuse, RZ, PT ;  /* 0x000000ff0300720b */ /* 0x040fe40003f0d000 */
[----:B------:R-:W-:-:S04]  /*07a0*/  LOP3.LUT R5, R3, 0x80000000, R5, 0x48, !PT ;  /* 0x8000000003057812 */ /* 0x000fc800078e4805 */
[----:B------:R-:W-:-:S07]  /*07b0*/  LOP3.LUT R7, R5, R7, RZ, 0xfc, !PT ;  /* 0x0000000705077212 */ /* 0x000fce00078efcff */
[----:B------:R-:W-:Y:S05]  /*07c0*/  @!P0 BRA `(.L_x_7) ;  /* 0x00000000007c8947 */ /* 0x000fea0003800000 */
[----:B------:R-:W-:Y:S01]  /*07d0*/  IMAD.MOV R3, RZ, RZ, -R16 ;  /* 0x000000ffff037224 */ /* 0x000fe200078e0a10 */
[----:B------:R-:W-:Y:S01]  /*07e0*/  DMUL.RP R6, R14, R6 ;  /* 0x000000060e067228 */ /* 0x000fe20000008000 */
[----:B------:R-:W-:-:S06]  /*07f0*/  IMAD.MOV.U32 R2, RZ, RZ, RZ ;  /* 0x000000ffff027224 */ /* 0x000fcc00078e00ff */
[----:B------:R-:W-:-:S03]  /*0800*/  DFMA R2, R12, -R2, R14 ;  /* 0x800000020c02722b */ /* 0x000fc6000000000e */
[----:B------:R-:W-:-:S03]  /*0810*/  LOP3.LUT R5, R7, R5, RZ, 0x3c, !PT ;  /* 0x0000000507057212 */ /* 0x000fc600078e3cff */
[----:B------:R-:W-:-:S04]  /*0820*/  IADD3 R2, PT, PT, -R16, -0x43300000, RZ ;  /* 0xbcd0000010027810 */ /* 0x000fc80007ffe1ff */
[----:B------:R-:W-:-:S04]  /*0830*/  FSETP.NEU.AND P0, PT, |R3|, R2, PT ;  /* 0x000000020300720b */ /* 0x000fc80003f0d200 */
[----:B------:R-:W-:Y:S02]  /*0840*/  FSEL R12, R6, R12, !P0 ;  /* 0x0000000c060c7208 */ /* 0x000fe40004000000 */
[----:B------:R-:W-:Y:S01]  /*0850*/  FSEL R13, R5, R13, !P0 ;  /* 0x0000000d050d7208 */ /* 0x000fe20004000000 */
[----:B------:R-:W-:Y:S06]  /*0860*/  BRA `(.L_x_7) ;  /* 0x0000000000547947 */ /* 0x000fec0003800000 */
.L_x_6:
[----:B------:R-:W-:-:S14]  /*0870*/  DSETP.NAN.AND P0, PT, R6, R6, PT ;  /* 0x000000060600722a */ /* 0x000fdc0003f08000 */
[----:B------:R-:W-:Y:S05]  /*0880*/  @P0 BRA `(.L_x_8) ;  /* 0x0000000000440947 */ /* 0x000fea0003800000 */
[----:B------:R-:W-:-:S14]  /*0890*/  DSETP.NAN.AND P0, PT, R4, R4, PT ;  /* 0x000000040400722a */ /* 0x000fdc0003f08000 */
[----:B------:R-:W-:Y:S05]  /*08a0*/  @P0 BRA `(.L_x_9) ;  /* 0x0000000000300947 */ /* 0x000fea0003800000 */
[----:B------:R-:W-:Y:S01]  /*08b0*/  ISETP.NE.AND P0, PT, R21, R20, PT ;  /* 0x000000141500720c */ /* 0x000fe20003f05270 */
[----:B------:R-:W-:Y:S02]  /*08c0*/  IMAD.MOV.U32 R12, RZ, RZ, 0x0 ;  /* 0x00000000ff0c7424 */ /* 0x000fe400078e00ff */
[----:B------:R-:W-:-:S10]  /*08d0*/  IMAD.MOV.U32 R13, RZ, RZ, -0x80000 ;  /* 0xfff80000ff0d7424 */ /* 0x000fd400078e00ff */
[----:B------:R-:W-:Y:S05]  /*08e0*/  @!P0 BRA `(.L_x_7) ;  /* 0x0000000000348947 */ /* 0x000fea0003800000 */
[----:B------:R-:W-:Y:S02]  /*08f0*/  ISETP.NE.AND P0, PT, R21, 0x7ff00000, PT ;  /* 0x7ff000001500780c */ /* 0x000fe40003f05270 */
[----:B------:R-:W-:Y:S02]  /*0900*/  LOP3.LUT R13, R7, 0x80000000, R5, 0x48, !PT ;  /* 0x80000000070d7812 */ /* 0x000fe400078e4805 */
[----:B------:R-:W-:-:S13]  /*0910*/  ISETP.EQ.OR P0, PT, R20, RZ, !P0 ;  /* 0x000000ff1400720c */ /* 0x000fda0004702670 */
[----:B------:R-:W-:Y:S01]  /*0920*/  @P0 LOP3.LUT R2, R13, 0x7ff00000, RZ, 0xfc, !PT ;  /* 0x7ff000000d020812 */ /* 0x000fe200078efcff */
[----:B------:R-:W-:Y:S02]  /*0930*/  @!P0 IMAD.MOV.U32 R12, RZ, RZ, RZ ;  /* 0x000000ffff0c8224 */ /* 0x000fe400078e00ff */
[----:B------:R-:W-:Y:S02]  /*0940*/  @P0 IMAD.MOV.U32 R12, RZ, RZ, RZ ;  /* 0x000000ffff0c0224 */ /* 0x000fe400078e00ff */
[----:B------:R-:W-:Y:S01]  /*0950*/  @P0 IMAD.MOV.U32 R13, RZ, RZ, R2 ;  /* 0x000000ffff0d0224 */ /* 0x000fe200078e0002 */
[----:B------:R-:W-:Y:S06]  /*0960*/  BRA `(.L_x_7) ;  /* 0x0000000000147947 */ /* 0x000fec0003800000 */
.L_x_9:
[----:B------:R-:W-:Y:S01]  /*0970*/  LOP3.LUT R13, R5, 0x80000, RZ, 0xfc, !PT ;  /* 0x00080000050d7812 */ /* 0x000fe200078efcff */
[----:B------:R-:W-:Y:S01]  /*0980*/  IMAD.MOV.U32 R12, RZ, RZ, R4 ;  /* 0x000000ffff0c7224 */ /* 0x000fe200078e0004 */
[----:B------:R-:W-:Y:S06]  /*0990*/  BRA `(.L_x_7) ;  /* 0x0000000000087947 */ /* 0x000fec0003800000 */
.L_x_8:
[----:B------:R-:W-:Y:S01]  /*09a0*/  LOP3.LUT R13, R7, 0x80000, RZ, 0xfc, !PT ;  /* 0x00080000070d7812 */ /* 0x000fe200078efcff */
[----:B------:R-:W-:-:S07]  /*09b0*/  IMAD.MOV.U32 R12, RZ, RZ, R6 ;  /* 0x000000ffff0c7224 */ /* 0x000fce00078e0006 */
.L_x_7:
[----:B------:R-:W-:Y:S05]  /*09c0*/  BSYNC.RECONVERGENT B2 ;  /* 0x0000000000027941 */ /* 0x000fea0003800200 */
.L_x_5:
[----:B------:R-:W-:Y:S02]  /*09d0*/  IMAD.MOV.U32 R2, RZ, RZ, R8 ;  /* 0x000000ffff027224 */ /* 0x000fe400078e0008 */
[----:B------:R-:W-:-:S04]  /*09e0*/  IMAD.MOV.U32 R3, RZ, RZ, 0x0 ;  /* 0x00000000ff037424 */ /* 0x000fc800078e00ff */
[----:B------:R-:W-:Y:S05]  /*09f0*/  RET.REL.NODEC R2 `(_Z25wallis_kernel_multistreamiiPd) ;  /* 0xfffffff402807950 */ /* 0x000fea0003c3ffff */
.L_x_10:
[----:B------:R-:W-:-:S00]  /*0a00*/  BRA `(.L_x_10) ;  /* 0xfffffffc00fc7947 */ /* 0x000fc0000383ffff */
[----:B------:R-:W-:-:S00]  /*0a10*/  NOP ;  /* 0x0000000000007918 */ /* 0x000fc00000000000 */
        /* <DEDUP_REMOVED lines=14> */
.L_x_11:


//--------------------- .nv.shared._Z25wallis_kernel_multistreamiiPd --------------------------
	.section	.nv.shared._Z25wallis_kernel_multistreamiiPd,"aw",@nobits
	.sectionflags	@""
	.align	8
.nv.shared._Z25wallis_kernel_multistreamiiPd:
	.zero		9216


//--------------------- .nv.shared.reserved.0     --------------------------
	.section	.nv.shared.reserved.0,"aw",@nobits
	.weak		__nv_reservedSMEM_offset_0_alias
	.size		__nv_reservedSMEM_offset_0_alias, 0, 64
	.other		__nv_reservedSMEM_offset_0_alias,@"STO_CUDA_RESERVED_SHARED STV_DEFAULT"
__nv_reservedSMEM_offset_0_alias:
	.zero		0
	.zero		64


//--------------------- .nv.constant0._Z25wallis_kernel_multistreamiiPd --------------------------
	.section	.nv.constant0._Z25wallis_kernel_multistreamiiPd,"a",@progbits
	.sectionflags	@""
	.align	4
.nv.constant0._Z25wallis_kernel_multistreamiiPd:
	.zero		912


//--------------------- SYMBOLS --------------------------

	.type		.nv.reservedSmem.offset0,@object
	.size		.nv.reservedSmem.offset0,0x4
	.type		.nv.reservedSmem.cap,@object
	.size		.nv.reservedSmem.cap,0x4
